//
// Generated by NVIDIA NVVM Compiler
//
// Compiler Build ID: CL-36424714
// Cuda compilation tools, release 13.0, V13.0.88
// Based on NVVM 20.0.0
//

.version 9.0
.target sm_100
.address_size 64

	// .globl	convolution

.visible .entry convolution(
	.param .u64 .ptr .align 1 convolution_param_0,
	.param .u64 .ptr .align 1 convolution_param_1,
	.param .u64 .ptr .align 1 convolution_param_2,
	.param .u32 convolution_param_3,
	.param .u32 convolution_param_4,
	.param .u32 convolution_param_5
)
{
	.reg .pred 	%p<10>;
	.reg .b32 	%r<272>;
	.reg .b64 	%rd<35>;

	ld.param.u64 	%rd4, [convolution_param_0];
	ld.param.u64 	%rd5, [convolution_param_1];
	ld.param.u64 	%rd3, [convolution_param_2];
	ld.param.u32 	%r68, [convolution_param_3];
	ld.param.u32 	%r65, [convolution_param_4];
	ld.param.u32 	%r66, [convolution_param_5];
	cvta.to.global.u64 	%rd1, %rd4;
	cvta.to.global.u64 	%rd2, %rd5;
	mov.u32 	%r69, %ctaid.x;
	mov.u32 	%r70, %ntid.x;
	mov.u32 	%r71, %tid.x;
	mad.lo.s32 	%r1, %r69, %r70, %r71;
	mov.u32 	%r72, %ctaid.y;
	mov.u32 	%r73, %ntid.y;
	mov.u32 	%r74, %tid.y;
	mad.lo.s32 	%r2, %r72, %r73, %r74;
	shl.b32 	%r3, %r68, 1;
	or.b32  	%r4, %r3, 1;
	setp.lt.s32 	%p1, %r68, 0;
	mov.b32 	%r271, 0;
	@%p1 bra 	$L__BB0_15;
	max.s32 	%r5, %r4, 0;
	add.s32 	%r76, %r5, 1;
	and.b32  	%r6, %r76, 7;
	and.b32  	%r7, %r76, -8;
	mov.b32 	%r237, 0;
	mov.u32 	%r270, %r237;
	mov.u32 	%r269, %r237;
	mov.u32 	%r268, %r237;
$L__BB0_2:
	mov.u32 	%r8, %r237;
	setp.lt.s32 	%p2, %r3, 6;
	mad.lo.s32 	%r12, %r8, %r3, %r8;
	add.s32 	%r79, %r8, %r2;
	mad.lo.s32 	%r13, %r79, %r66, %r1;
	mov.b32 	%r257, 0;
	@%p2 bra 	$L__BB0_5;
	add.s32 	%r80, %r5, 1;
	and.b32  	%r81, %r80, -8;
	neg.s32 	%r243, %r81;
	mov.u32 	%r241, %r13;
	mov.u32 	%r242, %r12;
$L__BB0_4:
	.pragma "nounroll";
	mul.wide.u32 	%rd6, %r242, 4;
	add.s64 	%rd7, %rd2, %rd6;
	ld.global.u32 	%r82, [%rd7];
	mul.wide.s32 	%rd8, %r241, 4;
	add.s64 	%rd9, %rd1, %rd8;
	ld.global.u32 	%r83, [%rd9];
	shr.u32 	%r84, %r83, 16;
	and.b32  	%r85, %r84, 255;
	shr.u32 	%r86, %r83, 8;
	and.b32  	%r87, %r86, 255;
	and.b32  	%r88, %r83, 255;
	mad.lo.s32 	%r89, %r85, %r82, %r268;
	mad.lo.s32 	%r90, %r87, %r82, %r269;
	mad.lo.s32 	%r91, %r88, %r82, %r270;
	ld.global.u32 	%r92, [%rd7+4];
	ld.global.u32 	%r93, [%rd9+4];
	shr.u32 	%r94, %r93, 16;
	and.b32  	%r95, %r94, 255;
	shr.u32 	%r96, %r93, 8;
	and.b32  	%r97, %r96, 255;
	and.b32  	%r98, %r93, 255;
	mad.lo.s32 	%r99, %r95, %r92, %r89;
	mad.lo.s32 	%r100, %r97, %r92, %r90;
	mad.lo.s32 	%r101, %r98, %r92, %r91;
	ld.global.u32 	%r102, [%rd7+8];
	ld.global.u32 	%r103, [%rd9+8];
	shr.u32 	%r104, %r103, 16;
	and.b32  	%r105, %r104, 255;
	shr.u32 	%r106, %r103, 8;
	and.b32  	%r107, %r106, 255;
	and.b32  	%r108, %r103, 255;
	mad.lo.s32 	%r109, %r105, %r102, %r99;
	mad.lo.s32 	%r110, %r107, %r102, %r100;
	mad.lo.s32 	%r111, %r108, %r102, %r101;
	ld.global.u32 	%r112, [%rd7+12];
	ld.global.u32 	%r113, [%rd9+12];
	shr.u32 	%r114, %r113, 16;
	and.b32  	%r115, %r114, 255;
	shr.u32 	%r116, %r113, 8;
	and.b32  	%r117, %r116, 255;
	and.b32  	%r118, %r113, 255;
	mad.lo.s32 	%r119, %r115, %r112, %r109;
	mad.lo.s32 	%r120, %r117, %r112, %r110;
	mad.lo.s32 	%r121, %r118, %r112, %r111;
	ld.global.u32 	%r122, [%rd7+16];
	ld.global.u32 	%r123, [%rd9+16];
	shr.u32 	%r124, %r123, 16;
	and.b32  	%r125, %r124, 255;
	shr.u32 	%r126, %r123, 8;
	and.b32  	%r127, %r126, 255;
	and.b32  	%r128, %r123, 255;
	mad.lo.s32 	%r129, %r125, %r122, %r119;
	mad.lo.s32 	%r130, %r127, %r122, %r120;
	mad.lo.s32 	%r131, %r128, %r122, %r121;
	ld.global.u32 	%r132, [%rd7+20];
	ld.global.u32 	%r133, [%rd9+20];
	shr.u32 	%r134, %r133, 16;
	and.b32  	%r135, %r134, 255;
	shr.u32 	%r136, %r133, 8;
	and.b32  	%r137, %r136, 255;
	and.b32  	%r138, %r133, 255;
	mad.lo.s32 	%r139, %r135, %r132, %r129;
	mad.lo.s32 	%r140, %r137, %r132, %r130;
	mad.lo.s32 	%r141, %r138, %r132, %r131;
	ld.global.u32 	%r142, [%rd7+24];
	ld.global.u32 	%r143, [%rd9+24];
	shr.u32 	%r144, %r143, 16;
	and.b32  	%r145, %r144, 255;
	shr.u32 	%r146, %r143, 8;
	and.b32  	%r147, %r146, 255;
	and.b32  	%r148, %r143, 255;
	mad.lo.s32 	%r149, %r145, %r142, %r139;
	mad.lo.s32 	%r150, %r147, %r142, %r140;
	mad.lo.s32 	%r151, %r148, %r142, %r141;
	ld.global.u32 	%r152, [%rd7+28];
	ld.global.u32 	%r153, [%rd9+28];
	shr.u32 	%r154, %r153, 16;
	and.b32  	%r155, %r154, 255;
	shr.u32 	%r156, %r153, 8;
	and.b32  	%r157, %r156, 255;
	and.b32  	%r158, %r153, 255;
	mad.lo.s32 	%r268, %r155, %r152, %r149;
	mad.lo.s32 	%r269, %r157, %r152, %r150;
	mad.lo.s32 	%r270, %r158, %r152, %r151;
	add.s32 	%r243, %r243, 8;
	add.s32 	%r242, %r242, 8;
	add.s32 	%r241, %r241, 8;
	setp.ne.s32 	%p3, %r243, 0;
	mov.u32 	%r257, %r7;
	@%p3 bra 	$L__BB0_4;
$L__BB0_5:
	setp.eq.s32 	%p4, %r6, 0;
	@%p4 bra 	$L__BB0_13;
	add.s32 	%r160, %r6, -1;
	setp.lt.u32 	%p5, %r160, 3;
	@%p5 bra 	$L__BB0_8;
	add.s32 	%r161, %r257, %r12;
	mul.wide.u32 	%rd10, %r161, 4;
	add.s64 	%rd11, %rd2, %rd10;
	ld.global.u32 	%r162, [%rd11];
	add.s32 	%r163, %r13, %r257;
	mul.wide.s32 	%rd12, %r163, 4;
	add.s64 	%rd13, %rd1, %rd12;
	ld.global.u32 	%r164, [%rd13];
	shr.u32 	%r165, %r164, 16;
	and.b32  	%r166, %r165, 255;
	shr.u32 	%r167, %r164, 8;
	and.b32  	%r168, %r167, 255;
	and.b32  	%r169, %r164, 255;
	mad.lo.s32 	%r170, %r166, %r162, %r268;
	mad.lo.s32 	%r171, %r168, %r162, %r269;
	mad.lo.s32 	%r172, %r169, %r162, %r270;
	cvt.u64.u32 	%rd14, %r12;
	cvt.u64.u32 	%rd15, %r257;
	add.s64 	%rd16, %rd15, %rd14;
	shl.b64 	%rd17, %rd16, 2;
	add.s64 	%rd18, %rd2, %rd17;
	ld.global.u32 	%r173, [%rd18+4];
	ld.global.u32 	%r174, [%rd13+4];
	shr.u32 	%r175, %r174, 16;
	and.b32  	%r176, %r175, 255;
	shr.u32 	%r177, %r174, 8;
	and.b32  	%r178, %r177, 255;
	and.b32  	%r179, %r174, 255;
	mad.lo.s32 	%r180, %r176, %r173, %r170;
	mad.lo.s32 	%r181, %r178, %r173, %r171;
	mad.lo.s32 	%r182, %r179, %r173, %r172;
	ld.global.u32 	%r183, [%rd18+8];
	ld.global.u32 	%r184, [%rd13+8];
	shr.u32 	%r185, %r184, 16;
	and.b32  	%r186, %r185, 255;
	shr.u32 	%r187, %r184, 8;
	and.b32  	%r188, %r187, 255;
	and.b32  	%r189, %r184, 255;
	mad.lo.s32 	%r190, %r186, %r183, %r180;
	mad.lo.s32 	%r191, %r188, %r183, %r181;
	mad.lo.s32 	%r192, %r189, %r183, %r182;
	ld.global.u32 	%r193, [%rd18+12];
	ld.global.u32 	%r194, [%rd13+12];
	shr.u32 	%r195, %r194, 16;
	and.b32  	%r196, %r195, 255;
	shr.u32 	%r197, %r194, 8;
	and.b32  	%r198, %r197, 255;
	and.b32  	%r199, %r194, 255;
	mad.lo.s32 	%r268, %r196, %r193, %r190;
	mad.lo.s32 	%r269, %r198, %r193, %r191;
	mad.lo.s32 	%r270, %r199, %r193, %r192;
	add.s32 	%r257, %r257, 4;
$L__BB0_8:
	add.s32 	%r200, %r5, 1;
	and.b32  	%r201, %r200, 3;
	setp.eq.s32 	%p6, %r201, 0;
	@%p6 bra 	$L__BB0_13;
	and.b32  	%r203, %r5, 3;
	setp.eq.s32 	%p7, %r203, 0;
	@%p7 bra 	$L__BB0_11;
	add.s32 	%r204, %r257, %r12;
	mul.wide.u32 	%rd19, %r204, 4;
	add.s64 	%rd20, %rd2, %rd19;
	ld.global.u32 	%r205, [%rd20];
	add.s32 	%r206, %r13, %r257;
	mul.wide.s32 	%rd21, %r206, 4;
	add.s64 	%rd22, %rd1, %rd21;
	ld.global.u32 	%r207, [%rd22];
	shr.u32 	%r208, %r207, 16;
	and.b32  	%r209, %r208, 255;
	shr.u32 	%r210, %r207, 8;
	and.b32  	%r211, %r210, 255;
	and.b32  	%r212, %r207, 255;
	mad.lo.s32 	%r213, %r209, %r205, %r268;
	mad.lo.s32 	%r214, %r211, %r205, %r269;
	mad.lo.s32 	%r215, %r212, %r205, %r270;
	cvt.u64.u32 	%rd23, %r12;
	cvt.u64.u32 	%rd24, %r257;
	add.s64 	%rd25, %rd24, %rd23;
	shl.b64 	%rd26, %rd25, 2;
	add.s64 	%rd27, %rd2, %rd26;
	ld.global.u32 	%r216, [%rd27+4];
	ld.global.u32 	%r217, [%rd22+4];
	shr.u32 	%r218, %r217, 16;
	and.b32  	%r219, %r218, 255;
	shr.u32 	%r220, %r217, 8;
	and.b32  	%r221, %r220, 255;
	and.b32  	%r222, %r217, 255;
	mad.lo.s32 	%r268, %r219, %r216, %r213;
	mad.lo.s32 	%r269, %r221, %r216, %r214;
	mad.lo.s32 	%r270, %r222, %r216, %r215;
	add.s32 	%r257, %r257, 2;
$L__BB0_11:
	and.b32  	%r223, %r5, 1;
	setp.eq.b32 	%p8, %r223, 1;
	@%p8 bra 	$L__BB0_13;
	add.s32 	%r224, %r257, %r12;
	mul.wide.u32 	%rd28, %r224, 4;
	add.s64 	%rd29, %rd2, %rd28;
	ld.global.u32 	%r225, [%rd29];
	add.s32 	%r226, %r13, %r257;
	mul.wide.s32 	%rd30, %r226, 4;
	add.s64 	%rd31, %rd1, %rd30;
	ld.global.u32 	%r227, [%rd31];
	shr.u32 	%r228, %r227, 16;
	and.b32  	%r229, %r228, 255;
	shr.u32 	%r230, %r227, 8;
	and.b32  	%r231, %r230, 255;
	and.b32  	%r232, %r227, 255;
	mad.lo.s32 	%r268, %r229, %r225, %r268;
	mad.lo.s32 	%r269, %r231, %r225, %r269;
	mad.lo.s32 	%r270, %r232, %r225, %r270;
$L__BB0_13:
	add.s32 	%r237, %r8, 1;
	setp.ne.s32 	%p9, %r8, %r5;
	@%p9 bra 	$L__BB0_2;
	shl.b32 	%r233, %r268, 16;
	shl.b32 	%r234, %r269, 8;
	add.s32 	%r235, %r234, %r233;
	add.s32 	%r271, %r235, %r270;
$L__BB0_15:
	cvta.to.global.u64 	%rd32, %rd3;
	mad.lo.s32 	%r236, %r65, %r2, %r1;
	mul.wide.s32 	%rd33, %r236, 4;
	add.s64 	%rd34, %rd32, %rd33;
	st.global.u32 	[%rd34], %r271;
	ret;

}


// ===== COMPILED SASS (sm_100) =====

	.target	sm_100

	.elftype	@"ET_EXEC"


//--------------------- .note.nv.tkinfo           --------------------------
	.section	.note.nv.tkinfo,"",@"SHT_NOTE"
	.sectionflags	@"SHF_NOTE_NV_TKINFO"
	.tkinfo
        /*0018*/ 	.word	0x00000002
        /*0030*/ 	.string	""
        /*0030*/ 	.string	"ptxas"
        /*0030*/ 	.string	"Cuda compilation tools, release 13.0, V13.0.88"
        /*0030*/ 	.string	"Build cuda_13.0.r13.0/compiler.36424714_0"
        /*0030*/ 	.string	"-arch sm_100 -m 64 "



//--------------------- .note.nv.cuinfo           --------------------------
	.section	.note.nv.cuinfo,"",@"SHT_NOTE"
	.sectionflags	@"SHF_NOTE_NV_CUINFO"
        /*0018*/ 	.short	0x0002
        /*001a*/ 	.short	0x0064
        /*001c*/ 	.short	0x0082
	.zero		2


//--------------------- .nv.info                  --------------------------
	.section	.nv.info,"",@"SHT_CUDA_INFO"
	.align	4


	//----- nvinfo : EIATTR_REGCOUNT
	.align		4
        /*0000*/ 	.byte	0x04, 0x2f
        /*0002*/ 	.short	(.L_1 - .L_0)
	.align		4
.L_0:
        /*0004*/ 	.word	index@(convolution)
        /*0008*/ 	.word	0x0000001f


	//----- nvinfo : EIATTR_FRAME_SIZE
	.align		4
.L_1:
        /*000c*/ 	.byte	0x04, 0x11
        /*000e*/ 	.short	(.L_3 - .L_2)
	.align		4
.L_2:
        /*0010*/ 	.word	index@(convolution)
        /*0014*/ 	.word	0x00000000


	//----- nvinfo : EIATTR_MIN_STACK_SIZE
	.align		4
.L_3:
        /*0018*/ 	.byte	0x04, 0x12
        /*001a*/ 	.short	(.L_5 - .L_4)
	.align		4
.L_4:
        /*001c*/ 	.word	index@(convolution)
        /*0020*/ 	.word	0x00000000
.L_5:


//--------------------- .nv.compat                --------------------------
	.section	.nv.compat,"",@"SHT_CUDA_COMPAT_INFO"
	.align	4
        /*0000*/ 	.byte	0x02, 0x09, 0x00, 0x00, 0x02, 0x02, 0x01, 0x00, 0x02, 0x05, 0x05, 0x00, 0x03, 0x07, 0x01, 0x01
        /*0010*/ 	.byte	0x02, 0x03, 0x00, 0x00, 0x02, 0x06, 0x01, 0x00, 0x04, 0x0b, 0x08, 0x00, 0x09, 0x00, 0x00, 0x00
        /*0020*/ 	.byte	0x00, 0x00, 0x00, 0x00


//--------------------- .nv.info.convolution      --------------------------
	.section	.nv.info.convolution,"",@"SHT_CUDA_INFO"
	.sectionflags	@""
	.align	4


	//----- nvinfo : EIATTR_CUDA_API_VERSION
	.align		4
        /*0000*/ 	.byte	0x04, 0x37
        /*0002*/ 	.short	(.L_7 - .L_6)
.L_6:
        /*0004*/ 	.word	0x00000082


	//----- nvinfo : EIATTR_KPARAM_INFO
	.align		4
.L_7:
        /*0008*/ 	.byte	0x04, 0x17
        /*000a*/ 	.short	(.L_9 - .L_8)
.L_8:
        /*000c*/ 	.word	0x00000000
        /*0010*/ 	.short	0x0005
        /*0012*/ 	.short	0x0020
        /*0014*/ 	.byte	0x00, 0xf0, 0x11, 0x00


	//----- nvinfo : EIATTR_KPARAM_INFO
	.align		4
.L_9:
        /*0018*/ 	.byte	0x04, 0x17
        /*001a*/ 	.short	(.L_11 - .L_10)
.L_10:
        /*001c*/ 	.word	0x00000000
        /*0020*/ 	.short	0x0004
        /*0022*/ 	.short	0x001c
        /*0024*/ 	.byte	0x00, 0xf0, 0x11, 0x00


	//----- nvinfo : EIATTR_KPARAM_INFO
	.align		4
.L_11:
        /*0028*/ 	.byte	0x04, 0x17
        /*002a*/ 	.short	(.L_13 - .L_12)
.L_12:
        /*002c*/ 	.word	0x00000000
        /*0030*/ 	.short	0x0003
        /*0032*/ 	.short	0x0018
        /*0034*/ 	.byte	0x00, 0xf0, 0x11, 0x00


	//----- nvinfo : EIATTR_KPARAM_INFO
	.align		4
.L_13:
        /*0038*/ 	.byte	0x04, 0x17
        /*003a*/ 	.short	(.L_15 - .L_14)
.L_14:
        /*003c*/ 	.word	0x00000000
        /*0040*/ 	.short	0x0002
        /*0042*/ 	.short	0x0010
        /*0044*/ 	.byte	0x00, 0xf5, 0x21, 0x00


	//----- nvinfo : EIATTR_KPARAM_INFO
	.align		4
.L_15:
        /*0048*/ 	.byte	0x04, 0x17
        /*004a*/ 	.short	(.L_17 - .L_16)
.L_16:
        /*004c*/ 	.word	0x00000000
        /*0050*/ 	.short	0x0001
        /*0052*/ 	.short	0x0008
        /*0054*/ 	.byte	0x00, 0xf5, 0x21, 0x00


	//----- nvinfo : EIATTR_KPARAM_INFO
	.align		4
.L_17:
        /*0058*/ 	.byte	0x04, 0x17
        /*005a*/ 	.short	(.L_19 - .L_18)
.L_18:
        /*005c*/ 	.word	0x00000000
        /*0060*/ 	.short	0x0000
        /*0062*/ 	.short	0x0000
        /*0064*/ 	.byte	0x00, 0xf5, 0x21, 0x00


	//----- nvinfo : EIATTR_SPARSE_MMA_MASK
	.align		4
.L_19:
        /*0068*/ 	.byte	0x03, 0x50
        /*006a*/ 	.short	0x0000


	//----- nvinfo : EIATTR_MAXREG_COUNT
	.align		4
        /*006c*/ 	.byte	0x03, 0x1b
        /*006e*/ 	.short	0x00ff


	//----- nvinfo : EIATTR_MERCURY_ISA_VERSION
	.align		4
        /*0070*/ 	.byte	0x03, 0x5f
        /*0072*/ 	.short	0x0101


	//----- nvinfo : EIATTR_VRC_CTA_INIT_COUNT
	.align		4
        /*0074*/ 	.byte	0x02, 0x4a
	.zero		1
	.zero		1


	//----- nvinfo : EIATTR_EXIT_INSTR_OFFSETS
	.align		4
        /*0078*/ 	.byte	0x04, 0x1c
        /*007a*/ 	.short	(.L_21 - .L_20)


	//   ....[0]....
.L_20:
        /*007c*/ 	.word	0x00000fa0


	//----- nvinfo : EIATTR_CBANK_PARAM_SIZE
	.align		4
.L_21:
        /*0080*/ 	.byte	0x03, 0x19
        /*0082*/ 	.short	0x0024


	//----- nvinfo : EIATTR_PARAM_CBANK
	.align		4
        /*0084*/ 	.byte	0x04, 0x0a
        /*0086*/ 	.short	(.L_23 - .L_22)
	.align		4
.L_22:
        /*0088*/ 	.word	index@(.nv.constant0.convolution)
        /*008c*/ 	.short	0x0380
        /*008e*/ 	.short	0x0024


	//----- nvinfo : EIATTR_SW_WAR
	.align		4
.L_23:
        /*0090*/ 	.byte	0x04, 0x36
        /*0092*/ 	.short	(.L_25 - .L_24)
.L_24:
        /*0094*/ 	.word	0x00000008
.L_25:


//--------------------- .nv.callgraph             --------------------------
	.section	.nv.callgraph,"",@"SHT_CUDA_CALLGRAPH"
	.align	4
	.sectionentsize	8
	.align		4
        /*0000*/ 	.word	0x00000000
	.align		4
        /*0004*/ 	.word	0xffffffff
	.align		4
        /*0008*/ 	.word	0x00000000
	.align		4
        /*000c*/ 	.word	0xfffffffe
	.align		4
        /*0010*/ 	.word	0x00000000
	.align		4
        /*0014*/ 	.word	0xfffffffd
	.align		4
        /*0018*/ 	.word	0x00000000
	.align		4
        /*001c*/ 	.word	0xfffffffc


//--------------------- .text.convolution         --------------------------
	.section	.text.convolution,"ax",@progbits
	.align	128
        .global         convolution
        .type           convolution,@function
        .size           convolution,(.L_x_8 - convolution)
        .other          convolution,@"STO_CUDA_ENTRY STV_DEFAULT"
convolution:
.text.convolution:
[----:B------:R-:W-:Y:S01]  /*0000*/  LDC R1, c[0x0][0x37c] ;  /* 0x0000df00ff017b82 */ /* 0x000fe20000000800 */
[----:B------:R-:W0:Y:S01]  /*0010*/  S2R R3, SR_TID.X ;  /* 0x0000000000037919 */ /* 0x000e220000002100 */
[----:B------:R-:W1:Y:S06]  /*0020*/  LDCU UR5, c[0x0][0x398] ;  /* 0x00007300ff0577ac */ /* 0x000e6c0008000800 */
[----:B------:R-:W0:Y:S01]  /*0030*/  LDC R0, c[0x0][0x360] ;  /* 0x0000d800ff007b82 */ /* 0x000e220000000800 */
[----:B------:R-:W-:Y:S01]  /*0040*/  IMAD.MOV.U32 R5, RZ, RZ, RZ ;  /* 0x000000ffff057224 */ /* 0x000fe200078e00ff */
[----:B------:R-:W2:Y:S01]  /*0050*/  S2R R2, SR_TID.Y ;  /* 0x0000000000027919 */ /* 0x000ea20000002200 */
[----:B------:R-:W3:Y:S05]  /*0060*/  LDCU.64 UR10, c[0x0][0x358] ;  /* 0x00006b00ff0a77ac */ /* 0x000eea0008000a00 */
[----:B------:R-:W0:Y:S08]  /*0070*/  S2UR UR4, SR_CTAID.X ;  /* 0x00000000000479c3 */ /* 0x000e300000002500 */
[----:B------:R-:W2:Y:S01]  /*0080*/  S2UR UR6, SR_CTAID.Y ;  /* 0x00000000000679c3 */ /* 0x000ea20000002600 */
[----:B-1----:R-:W-:-:S07]  /*0090*/  UISETP.GE.AND UP0, UPT, UR5, URZ, UPT ;  /* 0x000000ff0500728c */ /* 0x002fce000bf06270 */
[----:B------:R-:W2:Y:S01]  /*00a0*/  LDC R11, c[0x0][0x364] ;  /* 0x0000d900ff0b7b82 */ /* 0x000ea20000000800 */
[----:B0-----:R-:W-:Y:S02]  /*00b0*/  IMAD R0, R0, UR4, R3 ;  /* 0x0000000400007c24 */ /* 0x001fe4000f8e0203 */
[----:B--2---:R-:W-:Y:S01]  /*00c0*/  IMAD R11, R11, UR6, R2 ;  /* 0x000000060b0b7c24 */ /* 0x004fe2000f8e0202 */
[----:B---3--:R-:W-:Y:S06]  /*00d0*/  BRA.U !UP0, `(.L_x_0) ;  /* 0x0000000d089c7547 */ /* 0x008fec000b800000 */
[----:B------:R-:W-:Y:S01]  /*00e0*/  USHF.L.U32 UR5, UR5, 0x1, URZ ;  /* 0x0000000105057899 */ /* 0x000fe200080006ff */
[----:B------:R-:W-:Y:S02]  /*00f0*/  IMAD.MOV.U32 R18, RZ, RZ, RZ ;  /* 0x000000ffff127224 */ /* 0x000fe400078e00ff */
[----:B------:R-:W-:Y:S01]  /*0100*/  IMAD.MOV.U32 R20, RZ, RZ, RZ ;  /* 0x000000ffff147224 */ /* 0x000fe200078e00ff */
[----:B------:R-:W-:Y:S01]  /*0110*/  UIADD3 UR4, UPT, UPT, UR5, 0x1, URZ ;  /* 0x0000000105047890 */ /* 0x000fe2000fffe0ff */
[----:B------:R-:W-:-:S03]  /*0120*/  IMAD.MOV.U32 R17, RZ, RZ, RZ ;  /* 0x000000ffff117224 */ /* 0x000fc600078e00ff */
[----:B------:R-:W-:-:S04]  /*0130*/  UISETP.LT.AND UP0, UPT, URZ, UR4, UPT ;  /* 0x00000004ff00728c */ /* 0x000fc8000bf01270 */
[----:B------:R-:W-:-:S04]  /*0140*/  USEL UR6, URZ, UR4, !UP0 ;  /* 0x00000004ff067287 */ /* 0x000fc8000c000000 */
[----:B------:R-:W-:-:S04]  /*0150*/  UIADD3 UR4, UPT, UPT, UR6, 0x1, URZ ;  /* 0x0000000106047890 */ /* 0x000fc8000fffe0ff */
[----:B------:R-:W-:-:S03]  /*0160*/  ULOP3.LUT UR7, UR4, 0x7, URZ, 0xc0, !UPT ;  /* 0x0000000704077892 */ /* 0x000fc6000f8ec0ff */
[----:B------:R-:W-:-:S09]  /*0170*/  UMOV UR4, URZ ;  /* 0x000000ff00047c82 */ /* 0x000fd20008000000 */
.L_x_6:
[----:B------:R-:W0:Y:S01]  /*0180*/  LDCU UR9, c[0x0][0x3a0] ;  /* 0x00007400ff0977ac */ /* 0x000e220008000800 */
[----:B------:R-:W-:Y:S02]  /*0190*/  VIADD R3, R11, UR4 ;  /* 0x000000040b037c36 */ /* 0x000fe40008000000 */
[----:B------:R-:W-:Y:S01]  /*01a0*/  IMAD.MOV.U32 R7, RZ, RZ, RZ ;  /* 0x000000ffff077224 */ /* 0x000fe200078e00ff */
[----:B------:R-:W-:Y:S01]  /*01b0*/  UISETP.GE.AND UP1, UPT, UR5, 0x6, UPT ;  /* 0x000000060500788c */ /* 0x000fe2000bf26270 */
[----:B------:R-:W-:Y:S01]  /*01c0*/  UMOV UR8, UR4 ;  /* 0x0000000400087c82 */ /* 0x000fe20008000000 */
[----:B------:R-:W-:Y:S02]  /*01d0*/  UIMAD UR12, UR5, UR4, UR4 ;  /* 0x00000004050c72a4 */ /* 0x000fe4000f8e0204 */
[----:B------:R-:W-:Y:S02]  /*01e0*/  UIADD3 UR4, UPT, UPT, UR4, 0x1, URZ ;  /* 0x0000000104047890 */ /* 0x000fe4000fffe0ff */
[----:B------:R-:W-:Y:S01]  /*01f0*/  UISETP.NE.AND UP0, UPT, UR8, UR6, UPT ;  /* 0x000000060800728c */ /* 0x000fe2000bf05270 */
[----:B0-----:R-:W-:-:S02]  /*0200*/  IMAD R10, R3, UR9, R0 ;  /* 0x00000009030a7c24 */ /* 0x001fc4000f8e0200 */
[----:B------:R-:W-:Y:S08]  /*0210*/  BRA.U !UP1, `(.L_x_1) ;  /* 0x00000005097c7547 */ /* 0x000ff0000b800000 */
[----:B------:R-:W0:Y:S01]  /*0220*/  LDC.64 R2, c[0x0][0x380] ;  /* 0x0000e000ff027b82 */ /* 0x000e220000000a00 */
[----:B------:R-:W-:Y:S01]  /*0230*/  UIADD3 UR8, UPT, UPT, UR6, 0x1, URZ ;  /* 0x0000000106087890 */ /* 0x000fe2000fffe0ff */
[----:B------:R-:W-:Y:S02]  /*0240*/  IMAD.MOV.U32 R15, RZ, RZ, R10 ;  /* 0x000000ffff0f7224 */ /* 0x000fe400078e000a */
[----:B------:R-:W-:Y:S01]  /*0250*/  IMAD.U32 R13, RZ, RZ, UR12 ;  /* 0x0000000cff0d7e24 */ /* 0x000fe2000f8e00ff */
[----:B------:R-:W-:-:S03]  /*0260*/  ULOP3.LUT UR8, UR8, 0xfffffff8, URZ, 0xc0, !UPT ;  /* 0xfffffff808087892 */ /* 0x000fc6000f8ec0ff */
[----:B------:R-:W1:Y:S01]  /*0270*/  LDC.64 R4, c[0x0][0x388] ;  /* 0x0000e200ff047b82 */ /* 0x000e620000000a00 */
[----:B------:R-:W-:-:S12]  /*0280*/  UIADD3 UR9, UPT, UPT, -UR8, URZ, URZ ;  /* 0x000000ff08097290 */ /* 0x000fd8000fffe1ff */
.L_x_2:
[----:B0-----:R-:W-:-:S05]  /*0290*/  IMAD.WIDE R6, R15, 0x4, R2 ;  /* 0x000000040f067825 */ /* 0x001fca00078e0202 */
[----:B------:R-:W2:Y:S01]  /*02a0*/  LDG.E R14, desc[UR10][R6.64] ;  /* 0x0000000a060e7981 */ /* 0x000ea2000c1e1900 */
[----:B-1----:R-:W-:-:S03]  /*02b0*/  IMAD.WIDE.U32 R8, R13, 0x4, R4 ;  /* 0x000000040d087825 */ /* 0x002fc600078e0004 */
[----:B------:R-:W3:Y:S04]  /*02c0*/  LDG.E R21, desc[UR10][R6.64+0x4] ;  /* 0x0000040a06157981 */ /* 0x000ee8000c1e1900 */
[----:B------:R-:W4:Y:S04]  /*02d0*/  LDG.E R23, desc[UR10][R8.64] ;  /* 0x0000000a08177981 */ /* 0x000f28000c1e1900 */
[----:B------:R-:W5:Y:S04]  /*02e0*/  LDG.E R19, desc[UR10][R8.64+0x4] ;  /* 0x0000040a08137981 */ /* 0x000f68000c1e1900 */
[----:B------:R-:W5:Y:S04]  /*02f0*/  LDG.E R12, desc[UR10][R6.64+0x8] ;  /* 0x0000080a060c7981 */ /* 0x000f68000c1e1900 */
[----:B------:R-:W5:Y:S01]  /*0300*/  LDG.E R16, desc[UR10][R8.64+0x8] ;  /* 0x0000080a08107981 */ /* 0x000f62000c1e1900 */
[----:B--2---:R-:W-:-:S02]  /*0310*/  SHF.R.U32.HI R22, RZ, 0x10, R14 ;  /* 0x00000010ff167819 */ /* 0x004fc4000001160e */
[----:B------:R-:W-:Y:S02]  /*0320*/  SHF.R.U32.HI R25, RZ, 0x8, R14 ;  /* 0x00000008ff197819 */ /* 0x000fe4000001160e */
[----:B------:R-:W-:Y:S02]  /*0330*/  LOP3.LUT R26, R14, 0xff, RZ, 0xc0, !PT ;  /* 0x000000ff0e1a7812 */ /* 0x000fe400078ec0ff */
[----:B------:R-:W-:Y:S01]  /*0340*/  LOP3.LUT R24, R22, 0xff, RZ, 0xc0, !PT ;  /* 0x000000ff16187812 */ /* 0x000fe200078ec0ff */
[----:B------:R-:W2:Y:S01]  /*0350*/  LDG.E R14, desc[UR10][R6.64+0xc] ;  /* 0x00000c0a060e7981 */ /* 0x000ea2000c1e1900 */
[----:B------:R-:W-:Y:S01]  /*0360*/  LOP3.LUT R25, R25, 0xff, RZ, 0xc0, !PT ;  /* 0x000000ff19197812 */ /* 0x000fe200078ec0ff */
[C---:B----4-:R-:W-:Y:S02]  /*0370*/  IMAD R22, R23.reuse, R26, R18 ;  /* 0x0000001a17167224 */ /* 0x050fe400078e0212 */
[C---:B------:R-:W-:Y:S01]  /*0380*/  IMAD R24, R23.reuse, R24, R17 ;  /* 0x0000001817187224 */ /* 0x040fe200078e0211 */
[----:B------:R-:W4:Y:S01]  /*0390*/  LDG.E R18, desc[UR10][R6.64+0x10] ;  /* 0x0000100a06127981 */ /* 0x000f22000c1e1900 */
[----:B------:R-:W-:Y:S01]  /*03a0*/  IMAD R26, R23, R25, R20 ;  /* 0x00000019171a7224 */ /* 0x000fe200078e0214 */
[----:B---3--:R-:W-:-:S02]  /*03b0*/  SHF.R.U32.HI R20, RZ, 0x10, R21 ;  /* 0x00000010ff147819 */ /* 0x008fc40000011615 */
[----:B------:R-:W3:Y:S01]  /*03c0*/  LDG.E R17, desc[UR10][R8.64+0xc] ;  /* 0x00000c0a08117981 */ /* 0x000ee2000c1e1900 */
[----:B------:R-:W-:Y:S02]  /*03d0*/  LOP3.LUT R25, R21, 0xff, RZ, 0xc0, !PT ;  /* 0x000000ff15197812 */ /* 0x000fe400078ec0ff */
[----:B------:R-:W-:Y:S02]  /*03e0*/  LOP3.LUT R20, R20, 0xff, RZ, 0xc0, !PT ;  /* 0x000000ff14147812 */ /* 0x000fe400078ec0ff */
[----:B------:R-:W-:Y:S01]  /*03f0*/  SHF.R.U32.HI R23, RZ, 0x8, R21 ;  /* 0x00000008ff177819 */ /* 0x000fe20000011615 */
[C---:B-----5:R-:W-:Y:S02]  /*0400*/  IMAD R21, R19.reuse, R25, R22 ;  /* 0x0000001913157224 */ /* 0x060fe400078e0216 */
[----:B------:R-:W-:Y:S01]  /*0410*/  IMAD R25, R19, R20, R24 ;  /* 0x0000001413197224 */ /* 0x000fe200078e0218 */
[----:B------:R-:W-:Y:S01]  /*0420*/  LOP3.LUT R23, R23, 0xff, RZ, 0xc0, !PT ;  /* 0x000000ff17177812 */ /* 0x000fe200078ec0ff */
[----:B------:R-:W5:Y:S01]  /*0430*/  LDG.E R20, desc[UR10][R8.64+0x10] ;  /* 0x0000100a08147981 */ /* 0x000f62000c1e1900 */
[----:B------:R-:W-:-:S03]  /*0440*/  SHF.R.U32.HI R24, RZ, 0x10, R12 ;  /* 0x00000010ff187819 */ /* 0x000fc6000001160c */
[----:B------:R-:W5:Y:S01]  /*0450*/  LDG.E R22, desc[UR10][R6.64+0x14] ;  /* 0x0000140a06167981 */ /* 0x000f62000c1e1900 */
[----:B------:R-:W-:Y:S01]  /*0460*/  IMAD R23, R19, R23, R26 ;  /* 0x0000001713177224 */ /* 0x000fe200078e021a */
[----:B------:R-:W-:Y:S02]  /*0470*/  LOP3.LUT R28, R24, 0xff, RZ, 0xc0, !PT ;  /* 0x000000ff181c7812 */ /* 0x000fe400078ec0ff */
[----:B------:R-:W5:Y:S01]  /*0480*/  LDG.E R19, desc[UR10][R6.64+0x18] ;  /* 0x0000180a06137981 */ /* 0x000f62000c1e1900 */
[----:B------:R-:W-:Y:S02]  /*0490*/  LOP3.LUT R27, R12, 0xff, RZ, 0xc0, !PT ;  /* 0x000000ff0c1b7812 */ /* 0x000fe400078ec0ff */
[C---:B------:R-:W-:Y:S01]  /*04a0*/  IMAD R28, R16.reuse, R28, R25 ;  /* 0x0000001c101c7224 */ /* 0x040fe200078e0219 */
[----:B------:R2:W5:Y:S04]  /*04b0*/  LDG.E R24, desc[UR10][R6.64+0x1c] ;  /* 0x00001c0a06187981 */ /* 0x000568000c1e1900 */
[----:B------:R-:W5:Y:S01]  /*04c0*/  LDG.E R25, desc[UR10][R8.64+0x14] ;  /* 0x0000140a08197981 */ /* 0x000f62000c1e1900 */
[----:B------:R-:W-:-:S03]  /*04d0*/  IMAD R27, R16, R27, R21 ;  /* 0x0000001b101b7224 */ /* 0x000fc600078e0215 */
[----:B------:R-:W5:Y:S04]  /*04e0*/  LDG.E R21, desc[UR10][R8.64+0x18] ;  /* 0x0000180a08157981 */ /* 0x000f68000c1e1900 */
[----:B------:R0:W5:Y:S01]  /*04f0*/  LDG.E R26, desc[UR10][R8.64+0x1c] ;  /* 0x00001c0a081a7981 */ /* 0x000162000c1e1900 */
[----:B------:R-:W-:-:S04]  /*0500*/  SHF.R.U32.HI R12, RZ, 0x8, R12 ;  /* 0x00000008ff0c7819 */ /* 0x000fc8000001160c */
[----:B------:R-:W-:-:S05]  /*0510*/  LOP3.LUT R12, R12, 0xff, RZ, 0xc0, !PT ;  /* 0x000000ff0c0c7812 */ /* 0x000fca00078ec0ff */
[----:B------:R-:W-:Y:S01]  /*0520*/  IMAD R16, R16, R12, R23 ;  /* 0x0000000c10107224 */ /* 0x000fe200078e0217 */
[----:B------:R-:W-:-:S04]  /*0530*/  UIADD3 UR9, UPT, UPT, UR9, 0x8, URZ ;  /* 0x0000000809097890 */ /* 0x000fc8000fffe0ff */
[----:B------:R-:W-:Y:S01]  /*0540*/  UISETP.NE.AND UP1, UPT, UR9, URZ, UPT ;  /* 0x000000ff0900728c */ /* 0x000fe2000bf25270 */
[----:B------:R-:W-:Y:S02]  /*0550*/  VIADD R13, R13, 0x8 ;  /* 0x000000080d0d7836 */ /* 0x000fe40000000000 */
[----:B------:R-:W-:Y:S01]  /*0560*/  VIADD R15, R15, 0x8 ;  /* 0x000000080f0f7836 */ /* 0x000fe20000000000 */
[----:B--2---:R-:W-:Y:S02]  /*0570*/  LOP3.LUT R6, R14, 0xff, RZ, 0xc0, !PT ;  /* 0x000000ff0e067812 */ /* 0x004fe400078ec0ff */
[--C-:B------:R-:W-:Y:S02]  /*0580*/  SHF.R.U32.HI R12, RZ, 0x10, R14.reuse ;  /* 0x00000010ff0c7819 */ /* 0x100fe4000001160e */
[----:B------:R-:W-:Y:S02]  /*0590*/  SHF.R.U32.HI R14, RZ, 0x8, R14 ;  /* 0x00000008ff0e7819 */ /* 0x000fe4000001160e */
[----:B------:R-:W-:Y:S01]  /*05a0*/  LOP3.LUT R7, R12, 0xff, RZ, 0xc0, !PT ;  /* 0x000000ff0c077812 */ /* 0x000fe200078ec0ff */
[----:B---3--:R-:W-:Y:S01]  /*05b0*/  IMAD R27, R17, R6, R27 ;  /* 0x00000006111b7224 */ /* 0x008fe200078e021b */
[----:B----4-:R-:W-:-:S02]  /*05c0*/  SHF.R.U32.HI R6, RZ, 0x10, R18 ;  /* 0x00000010ff067819 */ /* 0x010fc40000011612 */
[----:B0-----:R-:W-:Y:S02]  /*05d0*/  SHF.R.U32.HI R8, RZ, 0x8, R18 ;  /* 0x00000008ff087819 */ /* 0x001fe40000011612 */
[----:B------:R-:W-:Y:S01]  /*05e0*/  LOP3.LUT R14, R14, 0xff, RZ, 0xc0, !PT ;  /* 0x000000ff0e0e7812 */ /* 0x000fe200078ec0ff */
[C---:B------:R-:W-:Y:S01]  /*05f0*/  IMAD R7, R17.reuse, R7, R28 ;  /* 0x0000000711077224 */ /* 0x040fe200078e021c */
[----:B------:R-:W-:Y:S02]  /*0600*/  LOP3.LUT R6, R6, 0xff, RZ, 0xc0, !PT ;  /* 0x000000ff06067812 */ /* 0x000fe400078ec0ff */
[----:B------:R-:W-:Y:S01]  /*0610*/  LOP3.LUT R18, R18, 0xff, RZ, 0xc0, !PT ;  /* 0x000000ff12127812 */ /* 0x000fe200078ec0ff */
[----:B------:R-:W-:Y:S01]  /*0620*/  IMAD R17, R17, R14, R16 ;  /* 0x0000000e11117224 */ /* 0x000fe200078e0210 */
[----:B------:R-:W-:Y:S01]  /*0630*/  LOP3.LUT R9, R8, 0xff, RZ, 0xc0, !PT ;  /* 0x000000ff08097812 */ /* 0x000fe200078ec0ff */
[C---:B-----5:R-:W-:Y:S01]  /*0640*/  IMAD R6, R20.reuse, R6, R7 ;  /* 0x0000000614067224 */ /* 0x060fe200078e0207 */
[----:B------:R-:W-:Y:S01]  /*0650*/  SHF.R.U32.HI R7, RZ, 0x10, R22 ;  /* 0x00000010ff077819 */ /* 0x000fe20000011616 */
[----:B------:R-:W-:-:S02]  /*0660*/  IMAD R8, R20, R18, R27 ;  /* 0x0000001214087224 */ /* 0x000fc400078e021b */
[----:B------:R-:W-:Y:S01]  /*0670*/  IMAD R20, R20, R9, R17 ;  /* 0x0000000914147224 */ /* 0x000fe200078e0211 */
[----:B------:R-:W-:Y:S02]  /*0680*/  SHF.R.U32.HI R9, RZ, 0x8, R22 ;  /* 0x00000008ff097819 */ /* 0x000fe40000011616 */
[----:B------:R-:W-:Y:S02]  /*0690*/  LOP3.LUT R22, R22, 0xff, RZ, 0xc0, !PT ;  /* 0x000000ff16167812 */ /* 0x000fe400078ec0ff */
[----:B------:R-:W-:Y:S02]  /*06a0*/  SHF.R.U32.HI R12, RZ, 0x10, R19 ;  /* 0x00000010ff0c7819 */ /* 0x000fe40000011613 */
[----:B------:R-:W-:Y:S02]  /*06b0*/  LOP3.LUT R7, R7, 0xff, RZ, 0xc0, !PT ;  /* 0x000000ff07077812 */ /* 0x000fe400078ec0ff */
[----:B------:R-:W-:Y:S01]  /*06c0*/  LOP3.LUT R14, R19, 0xff, RZ, 0xc0, !PT ;  /* 0x000000ff130e7812 */ /* 0x000fe200078ec0ff */
[C---:B------:R-:W-:Y:S01]  /*06d0*/  IMAD R8, R25.reuse, R22, R8 ;  /* 0x0000001619087224 */ /* 0x040fe200078e0208 */
[----:B------:R-:W-:Y:S01]  /*06e0*/  LOP3.LUT R12, R12, 0xff, RZ, 0xc0, !PT ;  /* 0x000000ff0c0c7812 */ /* 0x000fe200078ec0ff */
[----:B------:R-:W-:Y:S01]  /*06f0*/  IMAD R6, R25, R7, R6 ;  /* 0x0000000719067224 */ /* 0x000fe200078e0206 */
[----:B------:R-:W-:-:S02]  /*0700*/  LOP3.LUT R9, R9, 0xff, RZ, 0xc0, !PT ;  /* 0x000000ff09097812 */ /* 0x000fc400078ec0ff */
[----:B------:R-:W-:Y:S01]  /*0710*/  SHF.R.U32.HI R19, RZ, 0x8, R19 ;  /* 0x00000008ff137819 */ /* 0x000fe20000011613 */
[C---:B------:R-:W-:Y:S01]  /*0720*/  IMAD R7, R21.reuse, R14, R8 ;  /* 0x0000000e15077224 */ /* 0x040fe200078e0208 */
[----:B------:R-:W-:Y:S01]  /*0730*/  SHF.R.U32.HI R8, RZ, 0x8, R24 ;  /* 0x00000008ff087819 */ /* 0x000fe20000011618 */
[----:B------:R-:W-:Y:S01]  /*0740*/  IMAD R17, R21, R12, R6 ;  /* 0x0000000c15117224 */ /* 0x000fe200078e0206 */
[----:B------:R-:W-:Y:S01]  /*0750*/  SHF.R.U32.HI R6, RZ, 0x10, R24 ;  /* 0x00000010ff067819 */ /* 0x000fe20000011618 */
[----:B------:R-:W-:Y:S01]  /*0760*/  IMAD R20, R25, R9, R20 ;  /* 0x0000000919147224 */ /* 0x000fe200078e0214 */
[----:B------:R-:W-:Y:S02]  /*0770*/  LOP3.LUT R19, R19, 0xff, RZ, 0xc0, !PT ;  /* 0x000000ff13137812 */ /* 0x000fe400078ec0ff */
[----:B------:R-:W-:Y:S02]  /*0780*/  LOP3.LUT R18, R24, 0xff, RZ, 0xc0, !PT ;  /* 0x000000ff18127812 */ /* 0x000fe400078ec0ff */
[----:B------:R-:W-:Y:S01]  /*0790*/  LOP3.LUT R6, R6, 0xff, RZ, 0xc0, !PT ;  /* 0x000000ff06067812 */ /* 0x000fe200078ec0ff */
[----:B------:R-:W-:Y:S01]  /*07a0*/  IMAD R19, R21, R19, R20 ;  /* 0x0000001315137224 */ /* 0x000fe200078e0214 */
[----:B------:R-:W-:Y:S01]  /*07b0*/  LOP3.LUT R8, R8, 0xff, RZ, 0xc0, !PT ;  /* 0x000000ff08087812 */ /* 0x000fe200078ec0ff */
[----:B------:R-:W-:-:S02]  /*07c0*/  IMAD R18, R26, R18, R7 ;  /* 0x000000121a127224 */ /* 0x000fc400078e0207 */
[C---:B------:R-:W-:Y:S02]  /*07d0*/  IMAD R17, R26.reuse, R6, R17 ;  /* 0x000000061a117224 */ /* 0x040fe400078e0211 */
[----:B------:R-:W-:Y:S01]  /*07e0*/  IMAD R20, R26, R8, R19 ;  /* 0x000000081a147224 */ /* 0x000fe200078e0213 */
[----:B------:R-:W-:Y:S06]  /*07f0*/  BRA.U UP1, `(.L_x_2) ;  /* 0xfffffff901a47547 */ /* 0x000fec000b83ffff */
[----:B------:R-:W-:-:S07]  /*0800*/  IMAD.U32 R7, RZ, RZ, UR8 ;  /* 0x00000008ff077e24 */ /* 0x000fce000f8e00ff */
.L_x_1:
[----:B------:R-:W-:-:S09]  /*0810*/  UISETP.NE.AND UP1, UPT, UR7, URZ, UPT ;  /* 0x000000ff0700728c */ /* 0x000fd2000bf25270 */
[----:B------:R-:W-:Y:S05]  /*0820*/  BRA.U !UP1, `(.L_x_3) ;  /* 0x0000000509bc7547 */ /* 0x000fea000b800000 */
[----:B------:R-:W-:Y:S02]  /*0830*/  UIADD3 UR8, UPT, UPT, UR7, -0x1, URZ ;  /* 0xffffffff07087890 */ /* 0x000fe4000fffe0ff */
[----:B------:R-:W-:Y:S02]  /*0840*/  UIADD3 UR9, UPT, UPT, UR6, 0x1, URZ ;  /* 0x0000000106097890 */ /* 0x000fe4000fffe0ff */
[----:B------:R-:W-:Y:S02]  /*0850*/  UISETP.GE.U32.AND UP1, UPT, UR8, 0x3, UPT ;  /* 0x000000030800788c */ /* 0x000fe4000bf26070 */
[----:B------:R-:W-:-:S07]  /*0860*/  ULOP3.LUT UP2, URZ, UR9, 0x3, URZ, 0xc0, !UPT ;  /* 0x0000000309ff7892 */ /* 0x000fce000f84c0ff */
[----:B------:R-:W-:Y:S05]  /*0870*/  BRA.U !UP1, `(.L_x_4) ;  /* 0x0000000109d07547 */ /* 0x000fea000b800000 */
[----:B------:R-:W0:Y:S01]  /*0880*/  LDC.64 R4, c[0x0][0x380] ;  /* 0x0000e000ff047b82 */ /* 0x000e220000000a00 */
[----:B------:R-:W-:Y:S01]  /*0890*/  IMAD.IADD R13, R10, 0x1, R7 ;  /* 0x000000010a0d7824 */ /* 0x000fe200078e0207 */
[C---:B------:R-:W-:Y:S01]  /*08a0*/  IADD3 R6, P0, PT, R7.reuse, UR12, RZ ;  /* 0x0000000c07067c10 */ /* 0x040fe2000ff1e0ff */
[----:B------:R-:W-:-:S05]  /*08b0*/  VIADD R9, R7, UR12 ;  /* 0x0000000c07097c36 */ /* 0x000fca0008000000 */
[----:B------:R-:W1:Y:S08]  /*08c0*/  LDC.64 R22, c[0x0][0x388] ;  /* 0x0000e200ff167b82 */ /* 0x000e700000000a00 */
[----:B------:R-:W2:Y:S01]  /*08d0*/  LDC.64 R2, c[0x0][0x388] ;  /* 0x0000e200ff027b82 */ /* 0x000ea20000000a00 */
[----:B------:R-:W-:Y:S02]  /*08e0*/  IMAD.X R8, RZ, RZ, RZ, P0 ;  /* 0x000000ffff087224 */ /* 0x000fe400000e06ff */
[----:B0-----:R-:W-:-:S05]  /*08f0*/  IMAD.WIDE R4, R13, 0x4, R4 ;  /* 0x000000040d047825 */ /* 0x001fca00078e0204 */
[----:B------:R-:W3:Y:S01]  /*0900*/  LDG.E R16, desc[UR10][R4.64] ;  /* 0x0000000a04107981 */ /* 0x000ee2000c1e1900 */
[----:B-1----:R-:W-:-:S03]  /*0910*/  IMAD.WIDE.U32 R22, R9, 0x4, R22 ;  /* 0x0000000409167825 */ /* 0x002fc600078e0016 */
[----:B------:R-:W4:Y:S04]  /*0920*/  LDG.E R15, desc[UR10][R4.64+0x4] ;  /* 0x0000040a040f7981 */ /* 0x000f28000c1e1900 */
[----:B------:R-:W5:Y:S01]  /*0930*/  LDG.E R13, desc[UR10][R22.64] ;  /* 0x0000000a160d7981 */ /* 0x000f62000c1e1900 */
[----:B--2---:R-:W-:-:S03]  /*0940*/  LEA R2, P0, R6, R2, 0x2 ;  /* 0x0000000206027211 */ /* 0x004fc600078010ff */
[----:B------:R0:W2:Y:S01]  /*0950*/  LDG.E R12, desc[UR10][R4.64+0xc] ;  /* 0x00000c0a040c7981 */ /* 0x0000a2000c1e1900 */
[----:B------:R-:W-:-:S03]  /*0960*/  LEA.HI.X R3, R6, R3, R8, 0x2, P0 ;  /* 0x0000000306037211 */ /* 0x000fc600000f1408 */
[----:B------:R-:W0:Y:S04]  /*0970*/  LDG.E R6, desc[UR10][R4.64+0x8] ;  /* 0x0000080a04067981 */ /* 0x000e28000c1e1900 */
[----:B------:R-:W2:Y:S04]  /*0980*/  LDG.E R9, desc[UR10][R2.64+0x4] ;  /* 0x0000040a02097981 */ /* 0x000ea8000c1e1900 */
[----:B------:R-:W2:Y:S04]  /*0990*/  LDG.E R8, desc[UR10][R2.64+0x8] ;  /* 0x0000080a02087981 */ /* 0x000ea8000c1e1900 */
[----:B------:R1:W2:Y:S01]  /*09a0*/  LDG.E R14, desc[UR10][R2.64+0xc] ;  /* 0x00000c0a020e7981 */ /* 0x0002a2000c1e1900 */
[----:B------:R-:W-:Y:S01]  /*09b0*/  VIADD R7, R7, 0x4 ;  /* 0x0000000407077836 */ /* 0x000fe20000000000 */
[----:B---3--:R-:W-:-:S02]  /*09c0*/  LOP3.LUT R24, R16, 0xff, RZ, 0xc0, !PT ;  /* 0x000000ff10187812 */ /* 0x008fc400078ec0ff */
[--C-:B------:R-:W-:Y:S02]  /*09d0*/  SHF.R.U32.HI R19, RZ, 0x10, R16.reuse ;  /* 0x00000010ff137819 */ /* 0x100fe40000011610 */
[----:B------:R-:W-:Y:S02]  /*09e0*/  SHF.R.U32.HI R21, RZ, 0x8, R16 ;  /* 0x00000008ff157819 */ /* 0x000fe40000011610 */
[----:B------:R-:W-:Y:S01]  /*09f0*/  LOP3.LUT R16, R19, 0xff, RZ, 0xc0, !PT ;  /* 0x000000ff13107812 */ /* 0x000fe200078ec0ff */
[----:B-----5:R-:W-:Y:S01]  /*0a00*/  IMAD R24, R13, R24, R18 ;  /* 0x000000180d187224 */ /* 0x020fe200078e0212 */
[--C-:B----4-:R-:W-:Y:S02]  /*0a10*/  SHF.R.U32.HI R18, RZ, 0x10, R15.reuse ;  /* 0x00000010ff127819 */ /* 0x110fe4000001160f */
[----:B------:R-:W-:Y:S02]  /*0a20*/  SHF.R.U32.HI R19, RZ, 0x8, R15 ;  /* 0x00000008ff137819 */ /* 0x000fe4000001160f */
[----:B------:R-:W-:-:S02]  /*0a30*/  LOP3.LUT R15, R15, 0xff, RZ, 0xc0, !PT ;  /* 0x000000ff0f0f7812 */ /* 0x000fc400078ec0ff */
[----:B------:R-:W-:Y:S02]  /*0a40*/  LOP3.LUT R21, R21, 0xff, RZ, 0xc0, !PT ;  /* 0x000000ff15157812 */ /* 0x000fe400078ec0ff */
[----:B0-----:R-:W-:Y:S02]  /*0a50*/  LOP3.LUT R4, R6, 0xff, RZ, 0xc0, !PT ;  /* 0x000000ff06047812 */ /* 0x001fe400078ec0ff */
[----:B-1----:R-:W-:Y:S01]  /*0a60*/  SHF.R.U32.HI R2, RZ, 0x10, R6 ;  /* 0x00000010ff027819 */ /* 0x002fe20000011606 */
[----:B--2---:R-:W-:Y:S01]  /*0a70*/  IMAD R15, R9, R15, R24 ;  /* 0x0000000f090f7224 */ /* 0x004fe200078e0218 */
[----:B------:R-:W-:Y:S01]  /*0a80*/  LOP3.LUT R18, R18, 0xff, RZ, 0xc0, !PT ;  /* 0x000000ff12127812 */ /* 0x000fe200078ec0ff */
[----:B------:R-:W-:Y:S01]  /*0a90*/  IMAD R16, R13, R16, R17 ;  /* 0x000000100d107224 */ /* 0x000fe200078e0211 */
[----:B------:R-:W-:Y:S01]  /*0aa0*/  LOP3.LUT R19, R19, 0xff, RZ, 0xc0, !PT ;  /* 0x000000ff13137812 */ /* 0x000fe200078ec0ff */
[----:B------:R-:W-:Y:S01]  /*0ab0*/  IMAD R20, R13, R21, R20 ;  /* 0x000000150d147224 */ /* 0x000fe200078e0214 */
[----:B------:R-:W-:Y:S01]  /*0ac0*/  SHF.R.U32.HI R6, RZ, 0x8, R6 ;  /* 0x00000008ff067819 */ /* 0x000fe20000011606 */
[----:B------:R-:W-:Y:S01]  /*0ad0*/  IMAD R15, R8, R4, R15 ;  /* 0x00000004080f7224 */ /* 0x000fe200078e020f */
[----:B------:R-:W-:Y:S01]  /*0ae0*/  LOP3.LUT R2, R2, 0xff, RZ, 0xc0, !PT ;  /* 0x000000ff02027812 */ /* 0x000fe200078ec0ff */
[C---:B------:R-:W-:Y:S01]  /*0af0*/  IMAD R3, R9.reuse, R18, R16 ;  /* 0x0000001209037224 */ /* 0x040fe200078e0210 */
[----:B------:R-:W-:Y:S01]  /*0b00*/  SHF.R.U32.HI R4, RZ, 0x10, R12 ;  /* 0x00000010ff047819 */ /* 0x000fe2000001160c */
[----:B------:R-:W-:Y:S01]  /*0b10*/  IMAD R19, R9, R19, R20 ;  /* 0x0000001309137224 */ /* 0x000fe200078e0214 */
[----:B------:R-:W-:-:S02]  /*0b20*/  SHF.R.U32.HI R5, RZ, 0x8, R12 ;  /* 0x00000008ff057819 */ /* 0x000fc4000001160c */
[----:B------:R-:W-:Y:S01]  /*0b30*/  LOP3.LUT R6, R6, 0xff, RZ, 0xc0, !PT ;  /* 0x000000ff06067812 */ /* 0x000fe200078ec0ff */
[----:B------:R-:W-:Y:S01]  /*0b40*/  IMAD R3, R8, R2, R3 ;  /* 0x0000000208037224 */ /* 0x000fe200078e0203 */
[----:B------:R-:W-:Y:S02]  /*0b50*/  LOP3.LUT R12, R12, 0xff, RZ, 0xc0, !PT ;  /* 0x000000ff0c0c7812 */ /* 0x000fe400078ec0ff */
[----:B------:R-:W-:Y:S01]  /*0b60*/  LOP3.LUT R4, R4, 0xff, RZ, 0xc0, !PT ;  /* 0x000000ff04047812 */ /* 0x000fe200078ec0ff */
[----:B------:R-:W-:Y:S01]  /*0b70*/  IMAD R19, R8, R6, R19 ;  /* 0x0000000608137224 */ /* 0x000fe200078e0213 */
[----:B------:R-:W-:Y:S01]  /*0b80*/  LOP3.LUT R5, R5, 0xff, RZ, 0xc0, !PT ;  /* 0x000000ff05057812 */ /* 0x000fe200078ec0ff */
[C---:B------:R-:W-:Y:S02]  /*0b90*/  IMAD R18, R14.reuse, R12, R15 ;  /* 0x0000000c0e127224 */ /* 0x040fe400078e020f */
[C---:B------:R-:W-:Y:S02]  /*0ba0*/  IMAD R17, R14.reuse, R4, R3 ;  /* 0x000000040e117224 */ /* 0x040fe400078e0203 */
[----:B------:R-:W-:-:S07]  /*0bb0*/  IMAD R20, R14, R5, R19 ;  /* 0x000000050e147224 */ /* 0x000fce00078e0213 */
.L_x_4:
[----:B------:R-:W-:Y:S05]  /*0bc0*/  BRA.U !UP2, `(.L_x_3) ;  /* 0x000000010ad47547 */ /* 0x000fea000b800000 */
[----:B------:R-:W-:Y:S02]  /*0bd0*/  ULOP3.LUT UP1, URZ, UR6, 0x3, URZ, 0xc0, !UPT ;  /* 0x0000000306ff7892 */ /* 0x000fe4000f82c0ff */
[----:B------:R-:W-:-:S04]  /*0be0*/  ULOP3.LUT UR8, UR6, 0x1, URZ, 0xc0, !UPT ;  /* 0x0000000106087892 */ /* 0x000fc8000f8ec0ff */
[----:B------:R-:W-:-:S03]  /*0bf0*/  UISETP.NE.U32.AND UP2, UPT, UR8, 0x1, UPT ;  /* 0x000000010800788c */ /* 0x000fc6000bf45070 */
[----:B------:R-:W-:Y:S08]  /*0c00*/  BRA.U !UP1, `(.L_x_5) ;  /* 0x0000000109807547 */ /* 0x000ff0000b800000 */
[----:B------:R-:W0:Y:S01]  /*0c10*/  LDC.64 R4, c[0x0][0x380] ;  /* 0x0000e000ff047b82 */ /* 0x000e220000000a00 */
[----:B------:R-:W-:-:S07]  /*0c20*/  IMAD.IADD R15, R10, 0x1, R7 ;  /* 0x000000010a0f7824 */ /* 0x000fce00078e0207 */
[----:B------:R-:W1:Y:S01]  /*0c30*/  LDC.64 R8, c[0x0][0x388] ;  /* 0x0000e200ff087b82 */ /* 0x000e620000000a00 */
[----:B------:R-:W-:-:S07]  /*0c40*/  VIADD R13, R7, UR12 ;  /* 0x0000000c070d7c36 */ /* 0x000fce0008000000 */
[----:B------:R-:W2:Y:S01]  /*0c50*/  LDC.64 R2, c[0x0][0x388] ;  /* 0x0000e200ff027b82 */ /* 0x000ea20000000a00 */
[----:B------:R-:W-:Y:S01]  /*0c60*/  IADD3 R12, P0, PT, R7, UR12, RZ ;  /* 0x0000000c070c7c10 */ /* 0x000fe2000ff1e0ff */
[----:B0-----:R-:W-:-:S05]  /*0c70*/  IMAD.WIDE R4, R15, 0x4, R4 ;  /* 0x000000040f047825 */ /* 0x001fca00078e0204 */
[----:B------:R-:W3:Y:S01]  /*0c80*/  LDG.E R6, desc[UR10][R4.64] ;  /* 0x0000000a04067981 */ /* 0x000ee2000c1e1900 */
[----:B-1----:R-:W-:-:S03]  /*0c90*/  IMAD.WIDE.U32 R8, R13, 0x4, R8 ;  /* 0x000000040d087825 */ /* 0x002fc600078e0008 */
[----:B------:R-:W4:Y:S01]  /*0ca0*/  LDG.E R14, desc[UR10][R4.64+0x4] ;  /* 0x0000040a040e7981 */ /* 0x000f22000c1e1900 */
[----:B------:R-:W-:-:S03]  /*0cb0*/  IMAD.X R13, RZ, RZ, RZ, P0 ;  /* 0x000000ffff0d7224 */ /* 0x000fc600000e06ff */
[----:B------:R4:W5:Y:S01]  /*0cc0*/  LDG.E R9, desc[UR10][R8.64] ;  /* 0x0000000a08097981 */ /* 0x000962000c1e1900 */
[----:B--2---:R-:W-:-:S04]  /*0cd0*/  LEA R2, P0, R12, R2, 0x2 ;  /* 0x000000020c027211 */ /* 0x004fc800078010ff */
[----:B------:R-:W-:-:S06]  /*0ce0*/  LEA.HI.X R3, R12, R3, R13, 0x2, P0 ;  /* 0x000000030c037211 */ /* 0x000fcc00000f140d */
[----:B------:R-:W2:Y:S01]  /*0cf0*/  LDG.E R3, desc[UR10][R2.64+0x4] ;  /* 0x0000040a02037981 */ /* 0x000ea2000c1e1900 */
[----:B------:R-:W-:Y:S01]  /*0d00*/  VIADD R7, R7, 0x2 ;  /* 0x0000000207077836 */ /* 0x000fe20000000000 */
[--C-:B---3--:R-:W-:Y:S02]  /*0d10*/  SHF.R.U32.HI R12, RZ, 0x10, R6.reuse ;  /* 0x00000010ff0c7819 */ /* 0x108fe40000011606 */
[----:B------:R-:W-:Y:S02]  /*0d20*/  LOP3.LUT R13, R6, 0xff, RZ, 0xc0, !PT ;  /* 0x000000ff060d7812 */ /* 0x000fe400078ec0ff */
[----:B------:R-:W-:Y:S02]  /*0d30*/  SHF.R.U32.HI R6, RZ, 0x8, R6 ;  /* 0x00000008ff067819 */ /* 0x000fe40000011606 */
[----:B------:R-:W-:Y:S02]  /*0d40*/  LOP3.LUT R12, R12, 0xff, RZ, 0xc0, !PT ;  /* 0x000000ff0c0c7812 */ /* 0x000fe400078ec0ff */
[----:B----4-:R-:W-:-:S02]  /*0d50*/  SHF.R.U32.HI R8, RZ, 0x10, R14 ;  /* 0x00000010ff087819 */ /* 0x010fc4000001160e */
[----:B------:R-:W-:Y:S02]  /*0d60*/  SHF.R.U32.HI R15, RZ, 0x8, R14 ;  /* 0x00000008ff0f7819 */ /* 0x000fe4000001160e */
[----:B------:R-:W-:Y:S01]  /*0d70*/  LOP3.LUT R6, R6, 0xff, RZ, 0xc0, !PT ;  /* 0x000000ff06067812 */ /* 0x000fe200078ec0ff */
[C---:B-----5:R-:W-:Y:S01]  /*0d80*/  IMAD R13, R9.reuse, R13, R18 ;  /* 0x0000000d090d7224 */ /* 0x060fe200078e0212 */
[----:B------:R-:W-:Y:S01]  /*0d90*/  LOP3.LUT R14, R14, 0xff, RZ, 0xc0, !PT ;  /* 0x000000ff0e0e7812 */ /* 0x000fe200078ec0ff */
[C---:B------:R-:W-:Y:S01]  /*0da0*/  IMAD R12, R9.reuse, R12, R17 ;  /* 0x0000000c090c7224 */ /* 0x040fe200078e0211 */
[----:B------:R-:W-:Y:S01]  /*0db0*/  LOP3.LUT R8, R8, 0xff, RZ, 0xc0, !PT ;  /* 0x000000ff08087812 */ /* 0x000fe200078ec0ff */
[----:B------:R-:W-:Y:S01]  /*0dc0*/  IMAD R6, R9, R6, R20 ;  /* 0x0000000609067224 */ /* 0x000fe200078e0214 */
[----:B------:R-:W-:Y:S01]  /*0dd0*/  LOP3.LUT R15, R15, 0xff, RZ, 0xc0, !PT ;  /* 0x000000ff0f0f7812 */ /* 0x000fe200078ec0ff */
[C---:B--2---:R-:W-:Y:S02]  /*0de0*/  IMAD R18, R3.reuse, R14, R13 ;  /* 0x0000000e03127224 */ /* 0x044fe400078e020d */
[----:B------:R-:W-:-:S02]  /*0df0*/  IMAD R17, R3, R8, R12 ;  /* 0x0000000803117224 */ /* 0x000fc400078e020c */
[----:B------:R-:W-:-:S07]  /*0e00*/  IMAD R20, R3, R15, R6 ;  /* 0x0000000f03147224 */ /* 0x000fce00078e0206 */
.L_x_5:
[----:B------:R-:W-:Y:S05]  /*0e10*/  BRA.U !UP2, `(.L_x_3) ;  /* 0x000000010a407547 */ /* 0x000fea000b800000 */
[----:B------:R-:W0:Y:S01]  /*0e20*/  LDC.64 R4, c[0x0][0x380] ;  /* 0x0000e000ff047b82 */ /* 0x000e220000000a00 */
[----:B------:R-:W-:Y:S02]  /*0e30*/  IMAD.IADD R9, R10, 0x1, R7 ;  /* 0x000000010a097824 */ /* 0x000fe400078e0207 */
[----:B------:R-:W-:-:S05]  /*0e40*/  VIADD R7, R7, UR12 ;  /* 0x0000000c07077c36 */ /* 0x000fca0008000000 */
[----:B------:R-:W1:Y:S01]  /*0e50*/  LDC.64 R2, c[0x0][0x388] ;  /* 0x0000e200ff027b82 */ /* 0x000e620000000a00 */
[----:B0-----:R-:W-:-:S06]  /*0e60*/  IMAD.WIDE R4, R9, 0x4, R4 ;  /* 0x0000000409047825 */ /* 0x001fcc00078e0204 */
[----:B------:R-:W2:Y:S01]  /*0e70*/  LDG.E R4, desc[UR10][R4.64] ;  /* 0x0000000a04047981 */ /* 0x000ea2000c1e1900 */
[----:B-1----:R-:W-:-:S06]  /*0e80*/  IMAD.WIDE.U32 R2, R7, 0x4, R2 ;  /* 0x0000000407027825 */ /* 0x002fcc00078e0002 */
[----:B------:R-:W3:Y:S01]  /*0e90*/  LDG.E R3, desc[UR10][R2.64] ;  /* 0x0000000a02037981 */ /* 0x000ee2000c1e1900 */
[--C-:B--2---:R-:W-:Y:S02]  /*0ea0*/  SHF.R.U32.HI R6, RZ, 0x10, R4.reuse ;  /* 0x00000010ff067819 */ /* 0x104fe40000011604 */
[----:B------:R-:W-:Y:S02]  /*0eb0*/  SHF.R.U32.HI R7, RZ, 0x8, R4 ;  /* 0x00000008ff077819 */ /* 0x000fe40000011604 */
[----:B------:R-:W-:Y:S02]  /*0ec0*/  LOP3.LUT R8, R4, 0xff, RZ, 0xc0, !PT ;  /* 0x000000ff04087812 */ /* 0x000fe400078ec0ff */
[----:B------:R-:W-:Y:S02]  /*0ed0*/  LOP3.LUT R6, R6, 0xff, RZ, 0xc0, !PT ;  /* 0x000000ff06067812 */ /* 0x000fe400078ec0ff */
[----:B------:R-:W-:Y:S01]  /*0ee0*/  LOP3.LUT R7, R7, 0xff, RZ, 0xc0, !PT ;  /* 0x000000ff07077812 */ /* 0x000fe200078ec0ff */
[----:B---3--:R-:W-:-:S02]  /*0ef0*/  IMAD R18, R3, R8, R18 ;  /* 0x0000000803127224 */ /* 0x008fc400078e0212 */
[C---:B------:R-:W-:Y:S02]  /*0f00*/  IMAD R17, R3.reuse, R6, R17 ;  /* 0x0000000603117224 */ /* 0x040fe400078e0211 */
[----:B------:R-:W-:-:S07]  /*0f10*/  IMAD R20, R3, R7, R20 ;  /* 0x0000000703147224 */ /* 0x000fce00078e0214 */
.L_x_3:
[----:B------:R-:W-:Y:S05]  /*0f20*/  BRA.U UP0, `(.L_x_6) ;  /* 0xfffffff100947547 */ /* 0x000fea000b83ffff */
[----:B------:R-:W-:-:S04]  /*0f30*/  IMAD R5, R17, 0x100, R20 ;  /* 0x0000010011057824 */ /* 0x000fc800078e0214 */
[----:B------:R-:W-:-:S07]  /*0f40*/  IMAD.U32 R5, R5, 0x100, R18 ;  /* 0x0000010005057824 */ /* 0x000fce00078e0012 */
.L_x_0:
[----:B------:R-:W0:Y:S01]  /*0f50*/  LDC.64 R2, c[0x0][0x390] ;  /* 0x0000e400ff027b82 */ /* 0x000e220000000a00 */
[----:B------:R-:W1:Y:S02]  /*0f60*/  LDCU UR4, c[0x0][0x39c] ;  /* 0x00007380ff0477ac */ /* 0x000e640008000800 */
[----:B-1----:R-:W-:-:S04]  /*0f70*/  IMAD R11, R11, UR4, R0 ;  /* 0x000000040b0b7c24 */ /* 0x002fc8000f8e0200 */
[----:B0-----:R-:W-:-:S05]  /*0f80*/  IMAD.WIDE R2, R11, 0x4, R2 ;  /* 0x000000040b027825 */ /* 0x001fca00078e0202 */
[----:B------:R-:W-:Y:S01]  /*0f90*/  STG.E desc[UR10][R2.64], R5 ;  /* 0x0000000502007986 */ /* 0x000fe2000c10190a */
[----:B------:R-:W-:Y:S05]  /*0fa0*/  EXIT ;  /* 0x000000000000794d */ /* 0x000fea0003800000 */
.L_x_7:
[----:B------:R-:W-:-:S00]  /*0fb0*/  BRA `(.L_x_7) ;  /* 0xfffffffc00fc7947 */ /* 0x000fc0000383ffff */
[----:B------:R-:W-:-:S00]  /*0fc0*/  NOP ;  /* 0x0000000000007918 */ /* 0x000fc00000000000 */
        /* <DEDUP_REMOVED lines=11> */
.L_x_8:


//--------------------- .nv.shared.reserved.0     --------------------------
	.section	.nv.shared.reserved.0,"aw",@nobits
	.weak		__nv_reservedSMEM_offset_0_alias
	.size		__nv_reservedSMEM_offset_0_alias, 0, 64
	.other		__nv_reservedSMEM_offset_0_alias,@"STO_CUDA_RESERVED_SHARED STV_DEFAULT"
__nv_reservedSMEM_offset_0_alias:
	.zero		0
	.zero		64


//--------------------- .nv.constant0.convolution --------------------------
	.section	.nv.constant0.convolution,"a",@progbits
	.sectionflags	@""
	.align	4
.nv.constant0.convolution:
	.zero		932


//--------------------- SYMBOLS --------------------------

	.type		.nv.reservedSmem.offset0,@object
	.size		.nv.reservedSmem.offset0,0x4
